//
// Generated by NVIDIA NVVM Compiler
//
// Compiler Build ID: CL-36424714
// Cuda compilation tools, release 13.0, V13.0.88
// Based on NVVM 20.0.0
//

.version 9.0
.target sm_100
.address_size 64

	// .globl	_Z14generatePointsiPiii
.global .align 4 .b8 precalc_xorwow_matrix[102400];
.global .align 4 .b8 precalc_xorwow_offset_matrix[102400];
.global .align 4 .b8 mrg32k3aM1[2304];
.global .align 4 .b8 mrg32k3aM2[2304];
.global .align 4 .b8 mrg32k3aM1SubSeq[2016];
.global .align 4 .b8 mrg32k3aM2SubSeq[2016];
.global .align 4 .b8 mrg32k3aM1Seq[2304];
.global .align 4 .b8 mrg32k3aM2Seq[2304];
.const .align 8 .b8 __cr_lgamma_table[72];

.visible .entry _Z14generatePointsiPiii(
	.param .u32 _Z14generatePointsiPiii_param_0,
	.param .u64 .ptr .align 1 _Z14generatePointsiPiii_param_1,
	.param .u32 _Z14generatePointsiPiii_param_2,
	.param .u32 _Z14generatePointsiPiii_param_3
)
{
	.reg .pred 	%p<8>;
	.reg .b32 	%r<59>;
	.reg .b32 	%f<9>;
	.reg .b64 	%rd<5>;
	.reg .b64 	%fd<9>;

	ld.param.u32 	%r25, [_Z14generatePointsiPiii_param_0];
	ld.param.u64 	%rd1, [_Z14generatePointsiPiii_param_1];
	ld.param.u32 	%r26, [_Z14generatePointsiPiii_param_2];
	ld.param.u32 	%r27, [_Z14generatePointsiPiii_param_3];
	mov.u32 	%r28, %tid.x;
	mov.u32 	%r29, %ctaid.x;
	mov.u32 	%r30, %ntid.x;
	mad.lo.s32 	%r1, %r29, %r30, %r28;
	setp.ge.s32 	%p1, %r1, %r27;
	@%p1 bra 	$L__BB0_8;
	xor.b32  	%r2, %r1, -1429050551;
	setp.lt.s32 	%p2, %r25, 1;
	mov.f32 	%f8, 0f00000000;
	@%p2 bra 	$L__BB0_7;
	mul.lo.s32 	%r31, %r2, 1099087573;
	setp.gt.s32 	%p3, %r1, -1;
	selp.b32 	%r32, -644748465, -1947113066, %p3;
	add.s32 	%r54, %r31, 5783321;
	xor.b32  	%r55, %r32, 88675123;
	add.s32 	%r56, %r32, 521288629;
	xor.b32  	%r57, %r31, 362436069;
	add.s32 	%r58, %r31, 123456789;
	add.s32 	%r33, %r32, %r31;
	add.s32 	%r53, %r33, 6615241;
$L__BB0_3:
	mov.f64 	%fd8, 0d0000000000000000;
	mov.b32 	%r52, 0;
$L__BB0_4:
	mov.u32 	%r18, %r57;
	mov.u32 	%r57, %r56;
	mov.u32 	%r56, %r55;
	mov.u32 	%r55, %r54;
	shr.u32 	%r35, %r58, 2;
	xor.b32  	%r36, %r35, %r58;
	shl.b32 	%r37, %r55, 4;
	shl.b32 	%r38, %r36, 1;
	xor.b32  	%r39, %r37, %r38;
	xor.b32  	%r40, %r39, %r55;
	xor.b32  	%r54, %r40, %r36;
	add.s32 	%r53, %r53, 362437;
	add.s32 	%r41, %r54, %r53;
	cvt.rn.f32.u32 	%f4, %r41;
	fma.rn.f32 	%f5, %f4, 0f2F800000, 0f2F000000;
	fma.rn.f32 	%f6, %f5, 0f40000000, 0fBF800000;
	cvt.f64.f32 	%fd4, %f6;
	fma.rn.f64 	%fd8, %fd4, %fd4, %fd8;
	setp.leu.f64 	%p4, %fd8, 0d3FF0000000000000;
	add.s32 	%r52, %r52, 1;
	setp.lt.s32 	%p5, %r52, %r25;
	and.pred  	%p6, %p4, %p5;
	mov.u32 	%r58, %r18;
	@%p6 bra 	$L__BB0_4;
	setp.gt.f64 	%p7, %fd8, 0d3FF0000000000000;
	mov.u32 	%r58, %r18;
	@%p7 bra 	$L__BB0_3;
	cvt.rn.f32.f64 	%f8, %fd8;
$L__BB0_7:
	sqrt.rn.f32 	%f7, %f8;
	cvt.f64.f32 	%fd5, %f7;
	cvt.rn.f64.s32 	%fd6, %r26;
	mul.f64 	%fd7, %fd6, %fd5;
	cvt.rzi.s32.f64 	%r42, %fd7;
	add.s32 	%r43, %r26, -1;
	min.s32 	%r44, %r42, %r43;
	cvta.to.global.u64 	%rd2, %rd1;
	mul.wide.s32 	%rd3, %r44, 4;
	add.s64 	%rd4, %rd2, %rd3;
	atom.global.add.u32 	%r45, [%rd4], 1;
$L__BB0_8:
	ret;

}


// ===== COMPILED SASS (sm_100) =====

	.target	sm_100

	.elftype	@"ET_EXEC"


//--------------------- .note.nv.tkinfo           --------------------------
	.section	.note.nv.tkinfo,"",@"SHT_NOTE"
	.sectionflags	@"SHF_NOTE_NV_TKINFO"
	.tkinfo
        /*0018*/ 	.word	0x00000002
        /*0030*/ 	.string	""
        /*0030*/ 	.string	"ptxas"
        /*0030*/ 	.string	"Cuda compilation tools, release 13.0, V13.0.88"
        /*0030*/ 	.string	"Build cuda_13.0.r13.0/compiler.36424714_0"
        /*0030*/ 	.string	"-arch sm_100 -m 64 "



//--------------------- .note.nv.cuinfo           --------------------------
	.section	.note.nv.cuinfo,"",@"SHT_NOTE"
	.sectionflags	@"SHF_NOTE_NV_CUINFO"
        /*0018*/ 	.short	0x0002
        /*001a*/ 	.short	0x0064
        /*001c*/ 	.short	0x0082
	.zero		2


//--------------------- .nv.info                  --------------------------
	.section	.nv.info,"",@"SHT_CUDA_INFO"
	.align	4


	//----- nvinfo : EIATTR_REGCOUNT
	.align		4
        /*0000*/ 	.byte	0x04, 0x2f
        /*0002*/ 	.short	(.L_10 - .L_9)
	.align		4
.L_9:
        /*0004*/ 	.word	index@(_Z14generatePointsiPiii)
        /*0008*/ 	.word	0x00000012


	//----- nvinfo : EIATTR_FRAME_SIZE
	.align		4
.L_10:
        /*000c*/ 	.byte	0x04, 0x11
        /*000e*/ 	.short	(.L_12 - .L_11)
	.align		4
.L_11:
        /*0010*/ 	.word	index@($__internal_0_$__cuda_sm20_sqrt_rn_f32_slowpath)
        /*0014*/ 	.word	0x00000000


	//----- nvinfo : EIATTR_FRAME_SIZE
	.align		4
.L_12:
        /*0018*/ 	.byte	0x04, 0x11
        /*001a*/ 	.short	(.L_14 - .L_13)
	.align		4
.L_13:
        /*001c*/ 	.word	index@(_Z14generatePointsiPiii)
        /*0020*/ 	.word	0x00000000


	//----- nvinfo : EIATTR_MIN_STACK_SIZE
	.align		4
.L_14:
        /*0024*/ 	.byte	0x04, 0x12
        /*0026*/ 	.short	(.L_16 - .L_15)
	.align		4
.L_15:
        /*0028*/ 	.word	index@(_Z14generatePointsiPiii)
        /*002c*/ 	.word	0x00000000
.L_16:


//--------------------- .nv.compat                --------------------------
	.section	.nv.compat,"",@"SHT_CUDA_COMPAT_INFO"
	.align	4
        /*0000*/ 	.byte	0x02, 0x09, 0x00, 0x00, 0x02, 0x02, 0x01, 0x00, 0x02, 0x05, 0x05, 0x00, 0x03, 0x07, 0x01, 0x01
        /*0010*/ 	.byte	0x02, 0x03, 0x00, 0x00, 0x02, 0x06, 0x01, 0x00, 0x04, 0x0b, 0x08, 0x00, 0x01, 0x00, 0x00, 0x00
        /*0020*/ 	.byte	0x00, 0x00, 0x00, 0x00


//--------------------- .nv.info._Z14generatePointsiPiii --------------------------
	.section	.nv.info._Z14generatePointsiPiii,"",@"SHT_CUDA_INFO"
	.sectionflags	@""
	.align	4


	//----- nvinfo : EIATTR_CUDA_API_VERSION
	.align		4
        /*0000*/ 	.byte	0x04, 0x37
        /*0002*/ 	.short	(.L_18 - .L_17)
.L_17:
        /*0004*/ 	.word	0x00000082


	//----- nvinfo : EIATTR_KPARAM_INFO
	.align		4
.L_18:
        /*0008*/ 	.byte	0x04, 0x17
        /*000a*/ 	.short	(.L_20 - .L_19)
.L_19:
        /*000c*/ 	.word	0x00000000
        /*0010*/ 	.short	0x0003
        /*0012*/ 	.short	0x0014
        /*0014*/ 	.byte	0x00, 0xf0, 0x11, 0x00


	//----- nvinfo : EIATTR_KPARAM_INFO
	.align		4
.L_20:
        /*0018*/ 	.byte	0x04, 0x17
        /*001a*/ 	.short	(.L_22 - .L_21)
.L_21:
        /*001c*/ 	.word	0x00000000
        /*0020*/ 	.short	0x0002
        /*0022*/ 	.short	0x0010
        /*0024*/ 	.byte	0x00, 0xf0, 0x11, 0x00


	//----- nvinfo : EIATTR_KPARAM_INFO
	.align		4
.L_22:
        /*0028*/ 	.byte	0x04, 0x17
        /*002a*/ 	.short	(.L_24 - .L_23)
.L_23:
        /*002c*/ 	.word	0x00000000
        /*0030*/ 	.short	0x0001
        /*0032*/ 	.short	0x0008
        /*0034*/ 	.byte	0x00, 0xf5, 0x21, 0x00


	//----- nvinfo : EIATTR_KPARAM_INFO
	.align		4
.L_24:
        /*0038*/ 	.byte	0x04, 0x17
        /*003a*/ 	.short	(.L_26 - .L_25)
.L_25:
        /*003c*/ 	.word	0x00000000
        /*0040*/ 	.short	0x0000
        /*0042*/ 	.short	0x0000
        /*0044*/ 	.byte	0x00, 0xf0, 0x11, 0x00


	//----- nvinfo : EIATTR_SPARSE_MMA_MASK
	.align		4
.L_26:
        /*0048*/ 	.byte	0x03, 0x50
        /*004a*/ 	.short	0x0000


	//----- nvinfo : EIATTR_MAXREG_COUNT
	.align		4
        /*004c*/ 	.byte	0x03, 0x1b
        /*004e*/ 	.short	0x00ff


	//----- nvinfo : EIATTR_MERCURY_ISA_VERSION
	.align		4
        /*0050*/ 	.byte	0x03, 0x5f
        /*0052*/ 	.short	0x0101


	//----- nvinfo : EIATTR_VRC_CTA_INIT_COUNT
	.align		4
        /*0054*/ 	.byte	0x02, 0x4a
	.zero		1
	.zero		1


	//----- nvinfo : EIATTR_EXIT_INSTR_OFFSETS
	.align		4
        /*0058*/ 	.byte	0x04, 0x1c
        /*005a*/ 	.short	(.L_28 - .L_27)


	//   ....[0]....
.L_27:
        /*005c*/ 	.word	0x00000070


	//   ....[1]....
        /*0060*/ 	.word	0x00000520


	//----- nvinfo : EIATTR_CRS_STACK_SIZE
	.align		4
.L_28:
        /*0064*/ 	.byte	0x04, 0x1e
        /*0066*/ 	.short	(.L_30 - .L_29)
.L_29:
        /*0068*/ 	.word	0x00000000


	//----- nvinfo : EIATTR_CBANK_PARAM_SIZE
	.align		4
.L_30:
        /*006c*/ 	.byte	0x03, 0x19
        /*006e*/ 	.short	0x0018


	//----- nvinfo : EIATTR_PARAM_CBANK
	.align		4
        /*0070*/ 	.byte	0x04, 0x0a
        /*0072*/ 	.short	(.L_32 - .L_31)
	.align		4
.L_31:
        /*0074*/ 	.word	index@(.nv.constant0._Z14generatePointsiPiii)
        /*0078*/ 	.short	0x0380
        /*007a*/ 	.short	0x0018


	//----- nvinfo : EIATTR_SW_WAR
	.align		4
.L_32:
        /*007c*/ 	.byte	0x04, 0x36
        /*007e*/ 	.short	(.L_34 - .L_33)
.L_33:
        /*0080*/ 	.word	0x00000008
.L_34:


//--------------------- .nv.callgraph             --------------------------
	.section	.nv.callgraph,"",@"SHT_CUDA_CALLGRAPH"
	.align	4
	.sectionentsize	8
	.align		4
        /*0000*/ 	.word	0x00000000
	.align		4
        /*0004*/ 	.word	0xffffffff
	.align		4
        /*0008*/ 	.word	0x00000000
	.align		4
        /*000c*/ 	.word	0xfffffffe
	.align		4
        /*0010*/ 	.word	0x00000000
	.align		4
        /*0014*/ 	.word	0xfffffffd
	.align		4
        /*0018*/ 	.word	0x00000000
	.align		4
        /*001c*/ 	.word	0xfffffffc


//--------------------- .nv.constant4             --------------------------
	.section	.nv.constant4,"a",@progbits
	.align	8
	.align		8
.nv.constant4:
        /*0000*/ 	.dword	precalc_xorwow_matrix
	.align		8
        /*0008*/ 	.dword	precalc_xorwow_offset_matrix
	.align		8
        /*0010*/ 	.dword	mrg32k3aM1
	.align		8
        /*0018*/ 	.dword	mrg32k3aM2
	.align		8
        /*0020*/ 	.dword	mrg32k3aM1SubSeq
	.align		8
        /*0028*/ 	.dword	mrg32k3aM2SubSeq
	.align		8
        /*0030*/ 	.dword	mrg32k3aM1Seq
	.align		8
        /*0038*/ 	.dword	mrg32k3aM2Seq


//--------------------- .nv.constant3             --------------------------
	.section	.nv.constant3,"a",@progbits
	.align	8
.nv.constant3:
	.type		__cr_lgamma_table,@object
	.size		__cr_lgamma_table,(.L_8 - __cr_lgamma_table)
__cr_lgamma_table:
        /*0000*/ 	.byte	0x00, 0x00, 0x00, 0x00, 0x00, 0x00, 0x00, 0x00, 0x00, 0x00, 0x00, 0x00, 0x00, 0x00, 0x00, 0x00
        /*0010*/ 	.byte	0xef, 0x39, 0xfa, 0xfe, 0x42, 0x2e, 0xe6, 0x3f, 0x02, 0x20, 0x2a, 0xfa, 0x0b, 0xab, 0xfc, 0x3f
        /*0020*/ 	.byte	0xf9, 0x2c, 0x92, 0x7c, 0xa7, 0x6c, 0x09, 0x40, 0xc9, 0x79, 0x44, 0x3c, 0x64, 0x26, 0x13, 0x40
        /*0030*/ 	.byte	0xca, 0x01, 0xcf, 0x3a, 0x27, 0x51, 0x1a, 0x40, 0x30, 0xcc, 0x2d, 0xf3, 0xe1, 0x0c, 0x21, 0x40
        /*0040*/ 	.byte	0x0d, 0xb7, 0xfc, 0x82, 0x8e, 0x35, 0x25, 0x40
.L_8:


//--------------------- .text._Z14generatePointsiPiii --------------------------
	.section	.text._Z14generatePointsiPiii,"ax",@progbits
	.align	128
        .global         _Z14generatePointsiPiii
        .type           _Z14generatePointsiPiii,@function
        .size           _Z14generatePointsiPiii,(.L_x_10 - _Z14generatePointsiPiii)
        .other          _Z14generatePointsiPiii,@"STO_CUDA_ENTRY STV_DEFAULT"
_Z14generatePointsiPiii:
.text._Z14generatePointsiPiii:
[----:B------:R-:W-:Y:S01]  /*0000*/  LDC R1, c[0x0][0x37c] ;  /* 0x0000df00ff017b82 */ /* 0x000fe20000000800 */
[----:B------:R-:W0:Y:S07]  /*0010*/  S2R R0, SR_TID.X ;  /* 0x0000000000007919 */ /* 0x000e2e0000002100 */
[----:B------:R-:W0:Y:S01]  /*0020*/  S2UR UR4, SR_CTAID.X ;  /* 0x00000000000479c3 */ /* 0x000e220000002500 */
[----:B------:R-:W1:Y:S07]  /*0030*/  LDCU UR5, c[0x0][0x394] ;  /* 0x00007280ff0577ac */ /* 0x000e6e0008000800 */
[----:B------:R-:W0:Y:S02]  /*0040*/  LDC R3, c[0x0][0x360] ;  /* 0x0000d800ff037b82 */ /* 0x000e240000000800 */
[----:B0-----:R-:W-:-:S05]  /*0050*/  IMAD R0, R3, UR4, R0 ;  /* 0x0000000403007c24 */ /* 0x001fca000f8e0200 */
[----:B-1----:R-:W-:-:S13]  /*0060*/  ISETP.GE.AND P0, PT, R0, UR5, PT ;  /* 0x0000000500007c0c */ /* 0x002fda000bf06270 */
[----:B------:R-:W-:Y:S05]  /*0070*/  @P0 EXIT ;  /* 0x000000000000094d */ /* 0x000fea0003800000 */
[----:B------:R-:W0:Y:S01]  /*0080*/  LDCU UR4, c[0x0][0x380] ;  /* 0x00007000ff0477ac */ /* 0x000e220008000800 */
[----:B------:R-:W-:Y:S01]  /*0090*/  IMAD.MOV.U32 R2, RZ, RZ, RZ ;  /* 0x000000ffff027224 */ /* 0x000fe200078e00ff */
[----:B0-----:R-:W-:-:S09]  /*00a0*/  UISETP.GE.AND UP0, UPT, UR4, 0x1, UPT ;  /* 0x000000010400788c */ /* 0x001fd2000bf06270 */
[----:B------:R-:W-:Y:S05]  /*00b0*/  BRA.U !UP0, `(.L_x_0) ;  /* 0x0000000108b47547 */ /* 0x000fea000b800000 */
[C---:B------:R-:W-:Y:S01]  /*00c0*/  ISETP.GT.AND P0, PT, R0.reuse, -0x1, PT ;  /* 0xffffffff0000780c */ /* 0x040fe20003f04270 */
[----:B------:R-:W-:Y:S01]  /*00d0*/  IMAD.MOV.U32 R3, RZ, RZ, -0x266e14b1 ;  /* 0xd991eb4fff037424 */ /* 0x000fe200078e00ff */
[----:B------:R-:W-:Y:S01]  /*00e0*/  LOP3.LUT R0, R0, 0xaad26b49, RZ, 0x3c, !PT ;  /* 0xaad26b4900007812 */ /* 0x000fe200078e3cff */
[----:B------:R-:W-:Y:S01]  /*00f0*/  BSSY.RECONVERGENT B0, `(.L_x_1) ;  /* 0x0000028000007945 */ /* 0x000fe20003800200 */
[----:B------:R-:W0:Y:S02]  /*0100*/  LDCU UR4, c[0x0][0x380] ;  /* 0x00007000ff0477ac */ /* 0x000e240008000800 */
[----:B------:R-:W-:Y:S01]  /*0110*/  SEL R3, R3, 0x8bf16996, P0 ;  /* 0x8bf1699603037807 */ /* 0x000fe20000000000 */
[----:B------:R-:W-:-:S03]  /*0120*/  IMAD R0, R0, 0x4182bed5, RZ ;  /* 0x4182bed500007824 */ /* 0x000fc600078e02ff */
[C---:B------:R-:W-:Y:S01]  /*0130*/  LOP3.LUT R7, R3.reuse, 0x5491333, RZ, 0x3c, !PT ;  /* 0x0549133303077812 */ /* 0x040fe200078e3cff */
[C---:B------:R-:W-:Y:S01]  /*0140*/  VIADD R6, R0.reuse, 0x583f19 ;  /* 0x00583f1900067836 */ /* 0x040fe20000000000 */
[C---:B------:R-:W-:Y:S02]  /*0150*/  IADD3 R10, PT, PT, R3.reuse, 0x64f0c9, R0 ;  /* 0x0064f0c9030a7810 */ /* 0x040fe40007ffe000 */
[C---:B------:R-:W-:Y:S02]  /*0160*/  LOP3.LUT R9, R0.reuse, 0x159a55e5, RZ, 0x3c, !PT ;  /* 0x159a55e500097812 */ /* 0x040fe400078e3cff */
[----:B------:R-:W-:Y:S02]  /*0170*/  IADD3 R8, PT, PT, R3, 0x1f123bb5, RZ ;  /* 0x1f123bb503087810 */ /* 0x000fe40007ffe0ff */
[----:B------:R-:W-:-:S07]  /*0180*/  IADD3 R0, PT, PT, R0, 0x75bcd15, RZ ;  /* 0x075bcd1500007810 */ /* 0x000fce0007ffe0ff */
.L_x_4:
[----:B------:R-:W-:Y:S01]  /*0190*/  BSSY.RECONVERGENT B1, `(.L_x_2) ;  /* 0x000001b000017945 */ /* 0x000fe20003800200 */
[----:B------:R-:W-:Y:S01]  /*01a0*/  IMAD.MOV.U32 R11, RZ, RZ, RZ ;  /* 0x000000ffff0b7224 */ /* 0x000fe200078e00ff */
[----:B------:R-:W-:-:S07]  /*01b0*/  CS2R R2, SRZ ;  /* 0x0000000000027805 */ /* 0x000fce000001ff00 */
.L_x_3:
[----:B------:R-:W-:Y:S01]  /*01c0*/  SHF.R.U32.HI R5, RZ, 0x2, R0 ;  /* 0x00000002ff057819 */ /* 0x000fe20000011600 */
[----:B------:R-:W-:Y:S01]  /*01d0*/  IMAD.MOV.U32 R15, RZ, RZ, 0x40000000 ;  /* 0x40000000ff0f7424 */ /* 0x000fe200078e00ff */
[----:B------:R-:W-:Y:S02]  /*01e0*/  SHF.L.U32 R13, R6, 0x4, RZ ;  /* 0x00000004060d7819 */ /* 0x000fe400000006ff */
[----:B------:R-:W-:Y:S02]  /*01f0*/  LOP3.LUT R5, R5, R0, RZ, 0x3c, !PT ;  /* 0x0000000005057212 */ /* 0x000fe400078e3cff */
[----:B------:R-:W-:Y:S02]  /*0200*/  IADD3 R10, PT, PT, R10, 0x587c5, RZ ;  /* 0x000587c50a0a7810 */ /* 0x000fe40007ffe0ff */
[----:B------:R-:W-:Y:S01]  /*0210*/  IADD3 R11, PT, PT, R11, 0x1, RZ ;  /* 0x000000010b0b7810 */ /* 0x000fe20007ffe0ff */
[----:B------:R-:W-:-:S03]  /*0220*/  IMAD.SHL.U32 R0, R5, 0x2, RZ ;  /* 0x0000000205007824 */ /* 0x000fc600078e00ff */
[----:B0-----:R-:W-:Y:S02]  /*0230*/  ISETP.GE.AND P0, PT, R11, UR4, PT ;  /* 0x000000040b007c0c */ /* 0x001fe4000bf06270 */
[----:B------:R-:W-:-:S04]  /*0240*/  LOP3.LUT R0, R6, R13, R0, 0x96, !PT ;  /* 0x0000000d06007212 */ /* 0x000fc800078e9600 */
[----:B------:R-:W-:Y:S01]  /*0250*/  LOP3.LUT R13, R0, R5, RZ, 0x3c, !PT ;  /* 0x00000005000d7212 */ /* 0x000fe200078e3cff */
[----:B------:R-:W-:-:S04]  /*0260*/  HFMA2 R5, -RZ, RZ, 0.1171875, 0 ;  /* 0x2f800000ff057431 */ /* 0x000fc800000001ff */
[----:B------:R-:W-:-:S05]  /*0270*/  IMAD.IADD R0, R13, 0x1, R10 ;  /* 0x000000010d007824 */ /* 0x000fca00078e020a */
[----:B------:R-:W-:-:S05]  /*0280*/  I2FP.F32.U32 R0, R0 ;  /* 0x0000000000007245 */ /* 0x000fca0000201000 */
[----:B------:R-:W-:-:S04]  /*0290*/  FFMA R0, R0, R5, 1.1641532182693481445e-10 ;  /* 0x2f00000000007423 */ /* 0x000fc80000000005 */
[----:B------:R-:W-:Y:S01]  /*02a0*/  FFMA R4, R0, R15, -1 ;  /* 0xbf80000000047423 */ /* 0x000fe2000000000f */
[----:B------:R-:W-:Y:S01]  /*02b0*/  IMAD.MOV.U32 R0, RZ, RZ, R9 ;  /* 0x000000ffff007224 */ /* 0x000fe200078e0009 */
[----:B------:R-:W-:Y:S01]  /*02c0*/  MOV R9, R8 ;  /* 0x0000000800097202 */ /* 0x000fe20000000f00 */
[----:B------:R-:W-:Y:S01]  /*02d0*/  IMAD.MOV.U32 R8, RZ, RZ, R7 ;  /* 0x000000ffff087224 */ /* 0x000fe200078e0007 */
[----:B------:R-:W-:Y:S01]  /*02e0*/  MOV R7, R6 ;  /* 0x0000000600077202 */ /* 0x000fe20000000f00 */
[----:B------:R-:W-:Y:S01]  /*02f0*/  IMAD.MOV.U32 R6, RZ, RZ, R13 ;  /* 0x000000ffff067224 */ /* 0x000fe200078e000d */
[----:B------:R-:W0:Y:S02]  /*0300*/  F2F.F64.F32 R4, R4 ;  /* 0x0000000400047310 */ /* 0x000e240000201800 */
[----:B0-----:R-:W-:-:S08]  /*0310*/  DFMA R2, R4, R4, R2 ;  /* 0x000000040402722b */ /* 0x001fd00000000002 */
[----:B------:R-:W-:-:S14]  /*0320*/  DSETP.LEU.AND P1, PT, R2, 1, PT ;  /* 0x3ff000000200742a */ /* 0x000fdc0003f2b000 */
[----:B------:R-:W-:Y:S05]  /*0330*/  @!P0 BRA P1, `(.L_x_3) ;  /* 0xfffffffc00a08947 */ /* 0x000fea000083ffff */
[----:B------:R-:W-:Y:S05]  /*0340*/  BSYNC.RECONVERGENT B1 ;  /* 0x0000000000017941 */ /* 0x000fea0003800200 */
.L_x_2:
[----:B------:R-:W-:-:S14]  /*0350*/  DSETP.GT.AND P0, PT, R2, 1, PT ;  /* 0x3ff000000200742a */ /* 0x000fdc0003f04000 */
[----:B------:R-:W-:Y:S05]  /*0360*/  @P0 BRA `(.L_x_4) ;  /* 0xfffffffc00880947 */ /* 0x000fea000383ffff */
[----:B------:R-:W-:Y:S05]  /*0370*/  BSYNC.RECONVERGENT B0 ;  /* 0x0000000000007941 */ /* 0x000fea0003800200 */
.L_x_1:
[----:B------:R0:W1:Y:S02]  /*0380*/  F2F.F32.F64 R2, R2 ;  /* 0x0000000200027310 */ /* 0x0000640000301000 */
.L_x_0:
[----:B-1----:R-:W-:Y:S01]  /*0390*/  IADD3 R0, PT, PT, R2, -0xd000000, RZ ;  /* 0xf300000002007810 */ /* 0x002fe20007ffe0ff */
[----:B------:R1:W2:Y:S01]  /*03a0*/  MUFU.RSQ R5, R2 ;  /* 0x0000000200057308 */ /* 0x0002a20000001400 */
[----:B------:R-:W3:Y:S01]  /*03b0*/  LDCU.64 UR4, c[0x0][0x358] ;  /* 0x00006b00ff0477ac */ /* 0x000ee20008000a00 */
[----:B------:R-:W-:Y:S01]  /*03c0*/  BSSY.RECONVERGENT B0, `(.L_x_5) ;  /* 0x000000b000007945 */ /* 0x000fe20003800200 */
[----:B------:R-:W-:-:S13]  /*03d0*/  ISETP.GT.U32.AND P0, PT, R0, 0x727fffff, PT ;  /* 0x727fffff0000780c */ /* 0x000fda0003f04070 */
[----:B-1----:R-:W-:Y:S05]  /*03e0*/  @!P0 BRA `(.L_x_6) ;  /* 0x0000000000108947 */ /* 0x002fea0003800000 */
[----:B------:R-:W-:Y:S01]  /*03f0*/  IMAD.MOV.U32 R0, RZ, RZ, R2 ;  /* 0x000000ffff007224 */ /* 0x000fe200078e0002 */
[----:B------:R-:W-:-:S07]  /*0400*/  MOV R7, 0x420 ;  /* 0x0000042000077802 */ /* 0x000fce0000000f00 */
[----:B0-23--:R-:W-:Y:S05]  /*0410*/  CALL.REL.NOINC `($__internal_0_$__cuda_sm20_sqrt_rn_f32_slowpath) ;  /* 0x0000000000447944 */ /* 0x00dfea0003c00000 */
[----:B------:R-:W-:Y:S05]  /*0420*/  BRA `(.L_x_7) ;  /* 0x0000000000107947 */ /* 0x000fea0003800000 */
.L_x_6:
[C---:B0-2---:R-:W-:Y:S01]  /*0430*/  FMUL.FTZ R3, R5.reuse, R2 ;  /* 0x0000000205037220 */ /* 0x045fe20000410000 */
[----:B------:R-:W-:-:S03]  /*0440*/  FMUL.FTZ R4, R5, 0.5 ;  /* 0x3f00000005047820 */ /* 0x000fc60000410000 */
[----:B------:R-:W-:-:S04]  /*0450*/  FFMA R0, -R3, R3, R2 ;  /* 0x0000000303007223 */ /* 0x000fc80000000102 */
[----:B------:R-:W-:-:S07]  /*0460*/  FFMA R0, R0, R4, R3 ;  /* 0x0000000400007223 */ /* 0x000fce0000000003 */
.L_x_7:
[----:B---3--:R-:W-:Y:S05]  /*0470*/  BSYNC.RECONVERGENT B0 ;  /* 0x0000000000007941 */ /* 0x008fea0003800200 */
.L_x_5:
[----:B------:R-:W0:Y:S01]  /*0480*/  LDC R9, c[0x0][0x390] ;  /* 0x0000e400ff097b82 */ /* 0x000e220000000800 */
[----:B------:R-:W-:Y:S01]  /*0490*/  F2F.F64.F32 R2, R0 ;  /* 0x0000000000027310 */ /* 0x000fe20000201800 */
[----:B------:R-:W-:-:S07]  /*04a0*/  MOV R11, 0x1 ;  /* 0x00000001000b7802 */ /* 0x000fce0000000f00 */
[----:B0-----:R-:W0:Y:S02]  /*04b0*/  I2F.F64 R4, R9 ;  /* 0x0000000900047312 */ /* 0x001e240000201c00 */
[----:B0-----:R-:W-:Y:S01]  /*04c0*/  DMUL R2, R2, R4 ;  /* 0x0000000402027228 */ /* 0x001fe20000000000 */
[----:B------:R-:W0:Y:S09]  /*04d0*/  LDC.64 R4, c[0x0][0x388] ;  /* 0x0000e200ff047b82 */ /* 0x000e320000000a00 */
[----:B------:R-:W1:Y:S02]  /*04e0*/  F2I.F64.TRUNC R2, R2 ;  /* 0x0000000200027311 */ /* 0x000e64000030d100 */
[----:B-1----:R-:W-:-:S05]  /*04f0*/  VIADDMNMX R7, R9, 0xffffffff, R2, PT ;  /* 0xffffffff09077846 */ /* 0x002fca0003800102 */
[----:B0-----:R-:W-:-:S05]  /*0500*/  IMAD.WIDE R4, R7, 0x4, R4 ;  /* 0x0000000407047825 */ /* 0x001fca00078e0204 */
[----:B------:R-:W-:Y:S01]  /*0510*/  REDG.E.ADD.STRONG.GPU desc[UR4][R4.64], R11 ;  /* 0x0000000b0400798e */ /* 0x000fe2000c12e104 */
[----:B------:R-:W-:Y:S05]  /*0520*/  EXIT ;  /* 0x000000000000794d */ /* 0x000fea0003800000 */
        .weak           $__internal_0_$__cuda_sm20_sqrt_rn_f32_slowpath
        .type           $__internal_0_$__cuda_sm20_sqrt_rn_f32_slowpath,@function
        .size           $__internal_0_$__cuda_sm20_sqrt_rn_f32_slowpath,(.L_x_10 - $__internal_0_$__cuda_sm20_sqrt_rn_f32_slowpath)
$__internal_0_$__cuda_sm20_sqrt_rn_f32_slowpath:
[----:B------:R-:W-:-:S13]  /*0530*/  LOP3.LUT P0, RZ, R0, 0x7fffffff, RZ, 0xc0, !PT ;  /* 0x7fffffff00ff7812 */ /* 0x000fda000780c0ff */
[----:B------:R-:W-:Y:S01]  /*0540*/  @!P0 IMAD.MOV.U32 R2, RZ, RZ, R0 ;  /* 0x000000ffff028224 */ /* 0x000fe200078e0000 */
[----:B------:R-:W-:Y:S06]  /*0550*/  @!P0 BRA `(.L_x_8) ;  /* 0x0000000000408947 */ /* 0x000fec0003800000 */
[----:B------:R-:W-:-:S13]  /*0560*/  FSETP.GEU.FTZ.AND P0, PT, R0, RZ, PT ;  /* 0x000000ff0000720b */ /* 0x000fda0003f1e000 */
[----:B------:R-:W-:Y:S01]  /*0570*/  @!P0 MOV R2, 0x7fffffff ;  /* 0x7fffffff00028802 */ /* 0x000fe20000000f00 */
[----:B------:R-:W-:Y:S06]  /*0580*/  @!P0 BRA `(.L_x_8) ;  /* 0x0000000000348947 */ /* 0x000fec0003800000 */
[----:B------:R-:W-:-:S13]  /*0590*/  FSETP.GTU.FTZ.AND P0, PT, |R0|, +INF , PT ;  /* 0x7f8000000000780b */ /* 0x000fda0003f1c200 */
[----:B------:R-:W-:Y:S01]  /*05a0*/  @P0 FADD.FTZ R2, R0, 1 ;  /* 0x3f80000000020421 */ /* 0x000fe20000010000 */
[----:B------:R-:W-:Y:S06]  /*05b0*/  @P0 BRA `(.L_x_8) ;  /* 0x0000000000280947 */ /* 0x000fec0003800000 */
[----:B------:R-:W-:-:S13]  /*05c0*/  FSETP.NEU.FTZ.AND P0, PT, |R0|, +INF , PT ;  /* 0x7f8000000000780b */ /* 0x000fda0003f1d200 */
[----:B------:R-:W-:-:S04]  /*05d0*/  @P0 FFMA R3, R0, 1.84467440737095516160e+19, RZ ;  /* 0x5f80000000030823 */ /* 0x000fc800000000ff */
[----:B------:R-:W0:Y:S02]  /*05e0*/  @P0 MUFU.RSQ R2, R3 ;  /* 0x0000000300020308 */ /* 0x000e240000001400 */
[----:B0-----:R-:W-:Y:S01]  /*05f0*/  @P0 FMUL.FTZ R4, R3, R2 ;  /* 0x0000000203040220 */ /* 0x001fe20000410000 */
[----:B------:R-:W-:Y:S01]  /*0600*/  @P0 FMUL.FTZ R6, R2, 0.5 ;  /* 0x3f00000002060820 */ /* 0x000fe20000410000 */
[----:B------:R-:W-:Y:S02]  /*0610*/  @!P0 IMAD.MOV.U32 R2, RZ, RZ, R0 ;  /* 0x000000ffff028224 */ /* 0x000fe400078e0000 */
[----:B------:R-:W-:-:S04]  /*0620*/  @P0 FADD.FTZ R5, -R4, -RZ ;  /* 0x800000ff04050221 */ /* 0x000fc80000010100 */
[----:B------:R-:W-:-:S04]  /*0630*/  @P0 FFMA R5, R4, R5, R3 ;  /* 0x0000000504050223 */ /* 0x000fc80000000003 */
[----:B------:R-:W-:-:S04]  /*0640*/  @P0 FFMA R5, R5, R6, R4 ;  /* 0x0000000605050223 */ /* 0x000fc80000000004 */
[----:B------:R-:W-:-:S07]  /*0650*/  @P0 FMUL.FTZ R2, R5, 2.3283064365386962891e-10 ;  /* 0x2f80000005020820 */ /* 0x000fce0000410000 */
.L_x_8:
[----:B------:R-:W-:Y:S01]  /*0660*/  HFMA2 R3, -RZ, RZ, 0, 0 ;  /* 0x00000000ff037431 */ /* 0x000fe200000001ff */
[----:B------:R-:W-:Y:S01]  /*0670*/  MOV R0, R2 ;  /* 0x0000000200007202 */ /* 0x000fe20000000f00 */
[----:B------:R-:W-:-:S04]  /*0680*/  IMAD.MOV.U32 R2, RZ, RZ, R7 ;  /* 0x000000ffff027224 */ /* 0x000fc800078e0007 */
[----:B------:R-:W-:Y:S05]  /*0690*/  RET.REL.NODEC R2 `(_Z14generatePointsiPiii) ;  /* 0xfffffff802587950 */ /* 0x000fea0003c3ffff */
.L_x_9:
[----:B------:R-:W-:-:S00]  /*06a0*/  BRA `(.L_x_9) ;  /* 0xfffffffc00fc7947 */ /* 0x000fc0000383ffff */
[----:B------:R-:W-:-:S00]  /*06b0*/  NOP ;  /* 0x0000000000007918 */ /* 0x000fc00000000000 */
        /* <DEDUP_REMOVED lines=12> */
.L_x_10:


//--------------------- .nv.global.init           --------------------------
	.section	.nv.global.init,"aw",@progbits
	.align	4
.nv.global.init:
	.type		mrg32k3aM1SubSeq,@object
	.size		mrg32k3aM1SubSeq,(mrg32k3aM2SubSeq - mrg32k3aM1SubSeq)
mrg32k3aM1SubSeq:
        /*0000*/ 	.byte	0x0b, 0xcc, 0xee, 0x04, 0x73, 0x29, 0x8b, 0x6f, 0xf6, 0x53, 0x03, 0xf6, 0x23, 0xf6, 0xea, 0xda
        /* <DEDUP_REMOVED lines=125> */
	.type		mrg32k3aM2SubSeq,@object
	.size		mrg32k3aM2SubSeq,(mrg32k3aM1 - mrg32k3aM2SubSeq)
mrg32k3aM2SubSeq:
        /* <DEDUP_REMOVED lines=126> */
	.type		mrg32k3aM1,@object
	.size		mrg32k3aM1,(mrg32k3aM1Seq - mrg32k3aM1)
mrg32k3aM1:
        /* <DEDUP_REMOVED lines=144> */
	.type		mrg32k3aM1Seq,@object
	.size		mrg32k3aM1Seq,(mrg32k3aM2 - mrg32k3aM1Seq)
mrg32k3aM1Seq:
        /* <DEDUP_REMOVED lines=144> */
	.type		mrg32k3aM2,@object
	.size		mrg32k3aM2,(mrg32k3aM2Seq - mrg32k3aM2)
mrg32k3aM2:
        /* <DEDUP_REMOVED lines=144> */
	.type		mrg32k3aM2Seq,@object
	.size		mrg32k3aM2Seq,(precalc_xorwow_matrix - mrg32k3aM2Seq)
mrg32k3aM2Seq:
        /* <DEDUP_REMOVED lines=144> */
	.type		precalc_xorwow_matrix,@object
	.size		precalc_xorwow_matrix,(precalc_xorwow_offset_matrix - precalc_xorwow_matrix)
precalc_xorwow_matrix:
        /* <DEDUP_REMOVED lines=6400> */
	.type		precalc_xorwow_offset_matrix,@object
	.size		precalc_xorwow_offset_matrix,(.L_1 - precalc_xorwow_offset_matrix)
precalc_xorwow_offset_matrix:
        /* <DEDUP_REMOVED lines=6400> */
.L_1:


//--------------------- .nv.shared.reserved.0     --------------------------
	.section	.nv.shared.reserved.0,"aw",@nobits
	.weak		__nv_reservedSMEM_offset_0_alias
	.size		__nv_reservedSMEM_offset_0_alias, 0, 64
	.other		__nv_reservedSMEM_offset_0_alias,@"STO_CUDA_RESERVED_SHARED STV_DEFAULT"
__nv_reservedSMEM_offset_0_alias:
	.zero		0
	.zero		64


//--------------------- .nv.constant0._Z14generatePointsiPiii --------------------------
	.section	.nv.constant0._Z14generatePointsiPiii,"a",@progbits
	.sectionflags	@""
	.align	4
.nv.constant0._Z14generatePointsiPiii:
	.zero		920


//--------------------- SYMBOLS --------------------------

	.type		.nv.reservedSmem.offset0,@object
	.size		.nv.reservedSmem.offset0,0x4
